//
// Generated by NVIDIA NVVM Compiler
//
// Compiler Build ID: CL-36424714
// Cuda compilation tools, release 13.0, V13.0.88
// Based on NVVM 20.0.0
//

.version 9.0
.target sm_100
.address_size 64


.func _Z7heapifyPiii(
	.param .b64 _Z7heapifyPiii_param_0,
	.param .b32 _Z7heapifyPiii_param_1,
	.param .b32 _Z7heapifyPiii_param_2
)
{
	.reg .pred 	%p<6>;
	.reg .b32 	%r<20>;
	.reg .b64 	%rd<11>;

	ld.param.u64 	%rd4, [_Z7heapifyPiii_param_0];
	ld.param.u32 	%r8, [_Z7heapifyPiii_param_1];
	ld.param.u32 	%r17, [_Z7heapifyPiii_param_2];
	cvta.to.global.u64 	%rd1, %rd4;
	mov.u32 	%r19, %r17;
$L__BB0_1:
	shl.b32 	%r10, %r17, 1;
	or.b32  	%r2, %r10, 1;
	add.s32 	%r3, %r10, 2;
	setp.ge.s32 	%p1, %r2, %r8;
	mul.wide.s32 	%rd5, %r10, 4;
	add.s64 	%rd2, %rd1, %rd5;
	mul.wide.s32 	%rd6, %r17, 4;
	sub.s64 	%rd3, %rd2, %rd6;
	@%p1 bra 	$L__BB0_3;
	ld.global.u32 	%r11, [%rd2+4];
	ld.global.u32 	%r12, [%rd3];
	setp.gt.s32 	%p2, %r11, %r12;
	selp.b32 	%r19, %r2, %r17, %p2;
$L__BB0_3:
	setp.ge.s32 	%p3, %r3, %r8;
	@%p3 bra 	$L__BB0_5;
	ld.global.u32 	%r13, [%rd2+8];
	mul.wide.s32 	%rd7, %r19, 4;
	add.s64 	%rd8, %rd1, %rd7;
	ld.global.u32 	%r14, [%rd8];
	setp.gt.s32 	%p4, %r13, %r14;
	selp.b32 	%r19, %r3, %r19, %p4;
$L__BB0_5:
	setp.eq.s32 	%p5, %r19, %r17;
	@%p5 bra 	$L__BB0_7;
	ld.global.u32 	%r15, [%rd3];
	mul.wide.s32 	%rd9, %r19, 4;
	add.s64 	%rd10, %rd1, %rd9;
	ld.global.u32 	%r16, [%rd10];
	st.global.u32 	[%rd3], %r16;
	st.global.u32 	[%rd10], %r15;
	mov.u32 	%r17, %r19;
	bra.uni 	$L__BB0_1;
$L__BB0_7:
	ret;

}
	// .globl	_Z8heapSortPii
.visible .entry _Z8heapSortPii(
	.param .u64 .ptr .align 1 _Z8heapSortPii_param_0,
	.param .u32 _Z8heapSortPii_param_1
)
{
	.reg .pred 	%p<15>;
	.reg .b32 	%r<133>;
	.reg .b64 	%rd<61>;

	ld.param.u64 	%rd2, [_Z8heapSortPii_param_0];
	ld.param.u32 	%r33, [_Z8heapSortPii_param_1];
	cvta.to.global.u64 	%rd1, %rd2;
	setp.lt.s32 	%p1, %r33, 2;
	@%p1 bra 	$L__BB1_7;
	shr.u32 	%r124, %r33, 1;
	add.s32 	%r2, %r124, -1;
	and.b32  	%r3, %r124, 3;
	setp.eq.s32 	%p2, %r3, 0;
	@%p2 bra 	$L__BB1_4;
	neg.s32 	%r122, %r3;
	mov.u32 	%r123, %r2;
$L__BB1_3:
	.pragma "nounroll";
	mov.u32 	%r124, %r123;
	{ // callseq 0, 0
	.param .b64 param0;
	st.param.b64 	[param0], %rd2;
	.param .b32 param1;
	st.param.b32 	[param1], %r33;
	.param .b32 param2;
	st.param.b32 	[param2], %r124;
	call.uni 
	_Z7heapifyPiii, 
	(
	param0, 
	param1, 
	param2
	);
	} // callseq 0
	add.s32 	%r123, %r124, -1;
	add.s32 	%r122, %r122, 1;
	setp.ne.s32 	%p3, %r122, 0;
	@%p3 bra 	$L__BB1_3;
$L__BB1_4:
	setp.lt.u32 	%p4, %r2, 3;
	@%p4 bra 	$L__BB1_7;
	add.s32 	%r125, %r124, 4;
$L__BB1_6:
	add.s32 	%r34, %r125, -5;
	{ // callseq 1, 0
	.param .b64 param0;
	st.param.b64 	[param0], %rd2;
	.param .b32 param1;
	st.param.b32 	[param1], %r33;
	.param .b32 param2;
	st.param.b32 	[param2], %r34;
	call.uni 
	_Z7heapifyPiii, 
	(
	param0, 
	param1, 
	param2
	);
	} // callseq 1
	add.s32 	%r35, %r125, -6;
	{ // callseq 2, 0
	.param .b64 param0;
	st.param.b64 	[param0], %rd2;
	.param .b32 param1;
	st.param.b32 	[param1], %r33;
	.param .b32 param2;
	st.param.b32 	[param2], %r35;
	call.uni 
	_Z7heapifyPiii, 
	(
	param0, 
	param1, 
	param2
	);
	} // callseq 2
	add.s32 	%r36, %r125, -7;
	{ // callseq 3, 0
	.param .b64 param0;
	st.param.b64 	[param0], %rd2;
	.param .b32 param1;
	st.param.b32 	[param1], %r33;
	.param .b32 param2;
	st.param.b32 	[param2], %r36;
	call.uni 
	_Z7heapifyPiii, 
	(
	param0, 
	param1, 
	param2
	);
	} // callseq 3
	add.s32 	%r37, %r125, -8;
	{ // callseq 4, 0
	.param .b64 param0;
	st.param.b64 	[param0], %rd2;
	.param .b32 param1;
	st.param.b32 	[param1], %r33;
	.param .b32 param2;
	st.param.b32 	[param2], %r37;
	call.uni 
	_Z7heapifyPiii, 
	(
	param0, 
	param1, 
	param2
	);
	} // callseq 4
	add.s32 	%r125, %r125, -4;
	setp.gt.s32 	%p5, %r125, 4;
	@%p5 bra 	$L__BB1_6;
$L__BB1_7:
	setp.lt.s32 	%p6, %r33, 1;
	@%p6 bra 	$L__BB1_21;
	and.b32  	%r11, %r33, 15;
	setp.lt.u32 	%p7, %r33, 16;
	mov.u32 	%r129, %r33;
	@%p7 bra 	$L__BB1_12;
	add.s32 	%r127, %r33, -8;
	and.b32  	%r38, %r33, 2147483632;
	neg.s32 	%r126, %r38;
$L__BB1_10:
	.pragma "nounroll";
	add.s32 	%r39, %r127, 7;
	ld.global.u32 	%r40, [%rd1];
	mul.wide.u32 	%rd3, %r39, 4;
	add.s64 	%rd4, %rd1, %rd3;
	ld.global.u32 	%r41, [%rd4];
	st.global.u32 	[%rd1], %r41;
	st.global.u32 	[%rd4], %r40;
	{ // callseq 5, 0
	.param .b64 param0;
	st.param.b64 	[param0], %rd2;
	.param .b32 param1;
	st.param.b32 	[param1], %r39;
	.param .b32 param2;
	st.param.b32 	[param2], 0;
	call.uni 
	_Z7heapifyPiii, 
	(
	param0, 
	param1, 
	param2
	);
	} // callseq 5
	add.s32 	%r42, %r127, 6;
	ld.global.u32 	%r43, [%rd1];
	mul.wide.u32 	%rd5, %r42, 4;
	add.s64 	%rd6, %rd1, %rd5;
	ld.global.u32 	%r44, [%rd6];
	st.global.u32 	[%rd1], %r44;
	st.global.u32 	[%rd6], %r43;
	{ // callseq 6, 0
	.param .b64 param0;
	st.param.b64 	[param0], %rd2;
	.param .b32 param1;
	st.param.b32 	[param1], %r42;
	.param .b32 param2;
	st.param.b32 	[param2], 0;
	call.uni 
	_Z7heapifyPiii, 
	(
	param0, 
	param1, 
	param2
	);
	} // callseq 6
	add.s32 	%r45, %r127, 5;
	ld.global.u32 	%r46, [%rd1];
	mul.wide.u32 	%rd7, %r45, 4;
	add.s64 	%rd8, %rd1, %rd7;
	ld.global.u32 	%r47, [%rd8];
	st.global.u32 	[%rd1], %r47;
	st.global.u32 	[%rd8], %r46;
	{ // callseq 7, 0
	.param .b64 param0;
	st.param.b64 	[param0], %rd2;
	.param .b32 param1;
	st.param.b32 	[param1], %r45;
	.param .b32 param2;
	st.param.b32 	[param2], 0;
	call.uni 
	_Z7heapifyPiii, 
	(
	param0, 
	param1, 
	param2
	);
	} // callseq 7
	add.s32 	%r48, %r127, 4;
	ld.global.u32 	%r49, [%rd1];
	mul.wide.u32 	%rd9, %r48, 4;
	add.s64 	%rd10, %rd1, %rd9;
	ld.global.u32 	%r50, [%rd10];
	st.global.u32 	[%rd1], %r50;
	st.global.u32 	[%rd10], %r49;
	{ // callseq 8, 0
	.param .b64 param0;
	st.param.b64 	[param0], %rd2;
	.param .b32 param1;
	st.param.b32 	[param1], %r48;
	.param .b32 param2;
	st.param.b32 	[param2], 0;
	call.uni 
	_Z7heapifyPiii, 
	(
	param0, 
	param1, 
	param2
	);
	} // callseq 8
	add.s32 	%r51, %r127, 3;
	ld.global.u32 	%r52, [%rd1];
	mul.wide.u32 	%rd11, %r51, 4;
	add.s64 	%rd12, %rd1, %rd11;
	ld.global.u32 	%r53, [%rd12];
	st.global.u32 	[%rd1], %r53;
	st.global.u32 	[%rd12], %r52;
	{ // callseq 9, 0
	.param .b64 param0;
	st.param.b64 	[param0], %rd2;
	.param .b32 param1;
	st.param.b32 	[param1], %r51;
	.param .b32 param2;
	st.param.b32 	[param2], 0;
	call.uni 
	_Z7heapifyPiii, 
	(
	param0, 
	param1, 
	param2
	);
	} // callseq 9
	add.s32 	%r54, %r127, 2;
	ld.global.u32 	%r55, [%rd1];
	mul.wide.u32 	%rd13, %r54, 4;
	add.s64 	%rd14, %rd1, %rd13;
	ld.global.u32 	%r56, [%rd14];
	st.global.u32 	[%rd1], %r56;
	st.global.u32 	[%rd14], %r55;
	{ // callseq 10, 0
	.param .b64 param0;
	st.param.b64 	[param0], %rd2;
	.param .b32 param1;
	st.param.b32 	[param1], %r54;
	.param .b32 param2;
	st.param.b32 	[param2], 0;
	call.uni 
	_Z7heapifyPiii, 
	(
	param0, 
	param1, 
	param2
	);
	} // callseq 10
	add.s32 	%r57, %r127, 1;
	ld.global.u32 	%r58, [%rd1];
	mul.wide.u32 	%rd15, %r57, 4;
	add.s64 	%rd16, %rd1, %rd15;
	ld.global.u32 	%r59, [%rd16];
	st.global.u32 	[%rd1], %r59;
	st.global.u32 	[%rd16], %r58;
	{ // callseq 11, 0
	.param .b64 param0;
	st.param.b64 	[param0], %rd2;
	.param .b32 param1;
	st.param.b32 	[param1], %r57;
	.param .b32 param2;
	st.param.b32 	[param2], 0;
	call.uni 
	_Z7heapifyPiii, 
	(
	param0, 
	param1, 
	param2
	);
	} // callseq 11
	add.s32 	%r60, %r127, -8;
	ld.global.u32 	%r61, [%rd1];
	mul.wide.u32 	%rd17, %r127, 4;
	add.s64 	%rd18, %rd1, %rd17;
	ld.global.u32 	%r62, [%rd18];
	st.global.u32 	[%rd1], %r62;
	st.global.u32 	[%rd18], %r61;
	{ // callseq 12, 0
	.param .b64 param0;
	st.param.b64 	[param0], %rd2;
	.param .b32 param1;
	st.param.b32 	[param1], %r127;
	.param .b32 param2;
	st.param.b32 	[param2], 0;
	call.uni 
	_Z7heapifyPiii, 
	(
	param0, 
	param1, 
	param2
	);
	} // callseq 12
	add.s32 	%r63, %r127, -1;
	ld.global.u32 	%r64, [%rd1];
	mul.wide.u32 	%rd19, %r63, 4;
	add.s64 	%rd20, %rd1, %rd19;
	ld.global.u32 	%r65, [%rd20];
	st.global.u32 	[%rd1], %r65;
	st.global.u32 	[%rd20], %r64;
	{ // callseq 13, 0
	.param .b64 param0;
	st.param.b64 	[param0], %rd2;
	.param .b32 param1;
	st.param.b32 	[param1], %r63;
	.param .b32 param2;
	st.param.b32 	[param2], 0;
	call.uni 
	_Z7heapifyPiii, 
	(
	param0, 
	param1, 
	param2
	);
	} // callseq 13
	add.s32 	%r66, %r127, -2;
	ld.global.u32 	%r67, [%rd1];
	mul.wide.u32 	%rd21, %r66, 4;
	add.s64 	%rd22, %rd1, %rd21;
	ld.global.u32 	%r68, [%rd22];
	st.global.u32 	[%rd1], %r68;
	st.global.u32 	[%rd22], %r67;
	{ // callseq 14, 0
	.param .b64 param0;
	st.param.b64 	[param0], %rd2;
	.param .b32 param1;
	st.param.b32 	[param1], %r66;
	.param .b32 param2;
	st.param.b32 	[param2], 0;
	call.uni 
	_Z7heapifyPiii, 
	(
	param0, 
	param1, 
	param2
	);
	} // callseq 14
	add.s32 	%r69, %r127, -3;
	ld.global.u32 	%r70, [%rd1];
	mul.wide.u32 	%rd23, %r69, 4;
	add.s64 	%rd24, %rd1, %rd23;
	ld.global.u32 	%r71, [%rd24];
	st.global.u32 	[%rd1], %r71;
	st.global.u32 	[%rd24], %r70;
	{ // callseq 15, 0
	.param .b64 param0;
	st.param.b64 	[param0], %rd2;
	.param .b32 param1;
	st.param.b32 	[param1], %r69;
	.param .b32 param2;
	st.param.b32 	[param2], 0;
	call.uni 
	_Z7heapifyPiii, 
	(
	param0, 
	param1, 
	param2
	);
	} // callseq 15
	add.s32 	%r72, %r127, -4;
	ld.global.u32 	%r73, [%rd1];
	mul.wide.u32 	%rd25, %r72, 4;
	add.s64 	%rd26, %rd1, %rd25;
	ld.global.u32 	%r74, [%rd26];
	st.global.u32 	[%rd1], %r74;
	st.global.u32 	[%rd26], %r73;
	{ // callseq 16, 0
	.param .b64 param0;
	st.param.b64 	[param0], %rd2;
	.param .b32 param1;
	st.param.b32 	[param1], %r72;
	.param .b32 param2;
	st.param.b32 	[param2], 0;
	call.uni 
	_Z7heapifyPiii, 
	(
	param0, 
	param1, 
	param2
	);
	} // callseq 16
	add.s32 	%r75, %r127, -5;
	ld.global.u32 	%r76, [%rd1];
	mul.wide.u32 	%rd27, %r75, 4;
	add.s64 	%rd28, %rd1, %rd27;
	ld.global.u32 	%r77, [%rd28];
	st.global.u32 	[%rd1], %r77;
	st.global.u32 	[%rd28], %r76;
	{ // callseq 17, 0
	.param .b64 param0;
	st.param.b64 	[param0], %rd2;
	.param .b32 param1;
	st.param.b32 	[param1], %r75;
	.param .b32 param2;
	st.param.b32 	[param2], 0;
	call.uni 
	_Z7heapifyPiii, 
	(
	param0, 
	param1, 
	param2
	);
	} // callseq 17
	add.s32 	%r78, %r127, -6;
	ld.global.u32 	%r79, [%rd1];
	mul.wide.u32 	%rd29, %r78, 4;
	add.s64 	%rd30, %rd1, %rd29;
	ld.global.u32 	%r80, [%rd30];
	st.global.u32 	[%rd1], %r80;
	st.global.u32 	[%rd30], %r79;
	{ // callseq 18, 0
	.param .b64 param0;
	st.param.b64 	[param0], %rd2;
	.param .b32 param1;
	st.param.b32 	[param1], %r78;
	.param .b32 param2;
	st.param.b32 	[param2], 0;
	call.uni 
	_Z7heapifyPiii, 
	(
	param0, 
	param1, 
	param2
	);
	} // callseq 18
	add.s32 	%r81, %r127, -7;
	ld.global.u32 	%r82, [%rd1];
	mul.wide.u32 	%rd31, %r81, 4;
	add.s64 	%rd32, %rd1, %rd31;
	ld.global.u32 	%r83, [%rd32];
	st.global.u32 	[%rd1], %r83;
	st.global.u32 	[%rd32], %r82;
	{ // callseq 19, 0
	.param .b64 param0;
	st.param.b64 	[param0], %rd2;
	.param .b32 param1;
	st.param.b32 	[param1], %r81;
	.param .b32 param2;
	st.param.b32 	[param2], 0;
	call.uni 
	_Z7heapifyPiii, 
	(
	param0, 
	param1, 
	param2
	);
	} // callseq 19
	ld.global.u32 	%r84, [%rd1];
	mul.wide.u32 	%rd33, %r60, 4;
	add.s64 	%rd34, %rd1, %rd33;
	ld.global.u32 	%r85, [%rd34];
	st.global.u32 	[%rd1], %r85;
	st.global.u32 	[%rd34], %r84;
	{ // callseq 20, 0
	.param .b64 param0;
	st.param.b64 	[param0], %rd2;
	.param .b32 param1;
	st.param.b32 	[param1], %r60;
	.param .b32 param2;
	st.param.b32 	[param2], 0;
	call.uni 
	_Z7heapifyPiii, 
	(
	param0, 
	param1, 
	param2
	);
	} // callseq 20
	add.s32 	%r127, %r127, -16;
	add.s32 	%r126, %r126, 16;
	setp.ne.s32 	%p8, %r126, 0;
	@%p8 bra 	$L__BB1_10;
	add.s32 	%r129, %r127, 8;
$L__BB1_12:
	setp.eq.s32 	%p9, %r11, 0;
	@%p9 bra 	$L__BB1_21;
	and.b32  	%r22, %r33, 7;
	setp.lt.u32 	%p10, %r11, 8;
	@%p10 bra 	$L__BB1_15;
	add.s32 	%r86, %r129, -1;
	ld.global.u32 	%r87, [%rd1];
	mul.wide.u32 	%rd35, %r86, 4;
	add.s64 	%rd36, %rd1, %rd35;
	ld.global.u32 	%r88, [%rd36];
	st.global.u32 	[%rd1], %r88;
	st.global.u32 	[%rd36], %r87;
	{ // callseq 21, 0
	.param .b64 param0;
	st.param.b64 	[param0], %rd2;
	.param .b32 param1;
	st.param.b32 	[param1], %r86;
	.param .b32 param2;
	st.param.b32 	[param2], 0;
	call.uni 
	_Z7heapifyPiii, 
	(
	param0, 
	param1, 
	param2
	);
	} // callseq 21
	add.s32 	%r89, %r129, -2;
	ld.global.u32 	%r90, [%rd1];
	mul.wide.u32 	%rd37, %r89, 4;
	add.s64 	%rd38, %rd1, %rd37;
	ld.global.u32 	%r91, [%rd38];
	st.global.u32 	[%rd1], %r91;
	st.global.u32 	[%rd38], %r90;
	{ // callseq 22, 0
	.param .b64 param0;
	st.param.b64 	[param0], %rd2;
	.param .b32 param1;
	st.param.b32 	[param1], %r89;
	.param .b32 param2;
	st.param.b32 	[param2], 0;
	call.uni 
	_Z7heapifyPiii, 
	(
	param0, 
	param1, 
	param2
	);
	} // callseq 22
	add.s32 	%r92, %r129, -3;
	ld.global.u32 	%r93, [%rd1];
	mul.wide.u32 	%rd39, %r92, 4;
	add.s64 	%rd40, %rd1, %rd39;
	ld.global.u32 	%r94, [%rd40];
	st.global.u32 	[%rd1], %r94;
	st.global.u32 	[%rd40], %r93;
	{ // callseq 23, 0
	.param .b64 param0;
	st.param.b64 	[param0], %rd2;
	.param .b32 param1;
	st.param.b32 	[param1], %r92;
	.param .b32 param2;
	st.param.b32 	[param2], 0;
	call.uni 
	_Z7heapifyPiii, 
	(
	param0, 
	param1, 
	param2
	);
	} // callseq 23
	add.s32 	%r95, %r129, -4;
	ld.global.u32 	%r96, [%rd1];
	mul.wide.u32 	%rd41, %r95, 4;
	add.s64 	%rd42, %rd1, %rd41;
	ld.global.u32 	%r97, [%rd42];
	st.global.u32 	[%rd1], %r97;
	st.global.u32 	[%rd42], %r96;
	{ // callseq 24, 0
	.param .b64 param0;
	st.param.b64 	[param0], %rd2;
	.param .b32 param1;
	st.param.b32 	[param1], %r95;
	.param .b32 param2;
	st.param.b32 	[param2], 0;
	call.uni 
	_Z7heapifyPiii, 
	(
	param0, 
	param1, 
	param2
	);
	} // callseq 24
	add.s32 	%r98, %r129, -5;
	ld.global.u32 	%r99, [%rd1];
	mul.wide.u32 	%rd43, %r98, 4;
	add.s64 	%rd44, %rd1, %rd43;
	ld.global.u32 	%r100, [%rd44];
	st.global.u32 	[%rd1], %r100;
	st.global.u32 	[%rd44], %r99;
	{ // callseq 25, 0
	.param .b64 param0;
	st.param.b64 	[param0], %rd2;
	.param .b32 param1;
	st.param.b32 	[param1], %r98;
	.param .b32 param2;
	st.param.b32 	[param2], 0;
	call.uni 
	_Z7heapifyPiii, 
	(
	param0, 
	param1, 
	param2
	);
	} // callseq 25
	add.s32 	%r101, %r129, -6;
	ld.global.u32 	%r102, [%rd1];
	mul.wide.u32 	%rd45, %r101, 4;
	add.s64 	%rd46, %rd1, %rd45;
	ld.global.u32 	%r103, [%rd46];
	st.global.u32 	[%rd1], %r103;
	st.global.u32 	[%rd46], %r102;
	{ // callseq 26, 0
	.param .b64 param0;
	st.param.b64 	[param0], %rd2;
	.param .b32 param1;
	st.param.b32 	[param1], %r101;
	.param .b32 param2;
	st.param.b32 	[param2], 0;
	call.uni 
	_Z7heapifyPiii, 
	(
	param0, 
	param1, 
	param2
	);
	} // callseq 26
	add.s32 	%r104, %r129, -7;
	ld.global.u32 	%r105, [%rd1];
	mul.wide.u32 	%rd47, %r104, 4;
	add.s64 	%rd48, %rd1, %rd47;
	ld.global.u32 	%r106, [%rd48];
	st.global.u32 	[%rd1], %r106;
	st.global.u32 	[%rd48], %r105;
	{ // callseq 27, 0
	.param .b64 param0;
	st.param.b64 	[param0], %rd2;
	.param .b32 param1;
	st.param.b32 	[param1], %r104;
	.param .b32 param2;
	st.param.b32 	[param2], 0;
	call.uni 
	_Z7heapifyPiii, 
	(
	param0, 
	param1, 
	param2
	);
	} // callseq 27
	add.s32 	%r129, %r129, -8;
	ld.global.u32 	%r107, [%rd1];
	mul.wide.u32 	%rd49, %r129, 4;
	add.s64 	%rd50, %rd1, %rd49;
	ld.global.u32 	%r108, [%rd50];
	st.global.u32 	[%rd1], %r108;
	st.global.u32 	[%rd50], %r107;
	{ // callseq 28, 0
	.param .b64 param0;
	st.param.b64 	[param0], %rd2;
	.param .b32 param1;
	st.param.b32 	[param1], %r129;
	.param .b32 param2;
	st.param.b32 	[param2], 0;
	call.uni 
	_Z7heapifyPiii, 
	(
	param0, 
	param1, 
	param2
	);
	} // callseq 28
$L__BB1_15:
	setp.eq.s32 	%p11, %r22, 0;
	@%p11 bra 	$L__BB1_21;
	and.b32  	%r25, %r33, 3;
	setp.lt.u32 	%p12, %r22, 4;
	@%p12 bra 	$L__BB1_18;
	add.s32 	%r109, %r129, -1;
	ld.global.u32 	%r110, [%rd1];
	mul.wide.u32 	%rd51, %r109, 4;
	add.s64 	%rd52, %rd1, %rd51;
	ld.global.u32 	%r111, [%rd52];
	st.global.u32 	[%rd1], %r111;
	st.global.u32 	[%rd52], %r110;
	{ // callseq 29, 0
	.param .b64 param0;
	st.param.b64 	[param0], %rd2;
	.param .b32 param1;
	st.param.b32 	[param1], %r109;
	.param .b32 param2;
	st.param.b32 	[param2], 0;
	call.uni 
	_Z7heapifyPiii, 
	(
	param0, 
	param1, 
	param2
	);
	} // callseq 29
	add.s32 	%r112, %r129, -2;
	ld.global.u32 	%r113, [%rd1];
	mul.wide.u32 	%rd53, %r112, 4;
	add.s64 	%rd54, %rd1, %rd53;
	ld.global.u32 	%r114, [%rd54];
	st.global.u32 	[%rd1], %r114;
	st.global.u32 	[%rd54], %r113;
	{ // callseq 30, 0
	.param .b64 param0;
	st.param.b64 	[param0], %rd2;
	.param .b32 param1;
	st.param.b32 	[param1], %r112;
	.param .b32 param2;
	st.param.b32 	[param2], 0;
	call.uni 
	_Z7heapifyPiii, 
	(
	param0, 
	param1, 
	param2
	);
	} // callseq 30
	add.s32 	%r115, %r129, -3;
	ld.global.u32 	%r116, [%rd1];
	mul.wide.u32 	%rd55, %r115, 4;
	add.s64 	%rd56, %rd1, %rd55;
	ld.global.u32 	%r117, [%rd56];
	st.global.u32 	[%rd1], %r117;
	st.global.u32 	[%rd56], %r116;
	{ // callseq 31, 0
	.param .b64 param0;
	st.param.b64 	[param0], %rd2;
	.param .b32 param1;
	st.param.b32 	[param1], %r115;
	.param .b32 param2;
	st.param.b32 	[param2], 0;
	call.uni 
	_Z7heapifyPiii, 
	(
	param0, 
	param1, 
	param2
	);
	} // callseq 31
	add.s32 	%r129, %r129, -4;
	ld.global.u32 	%r118, [%rd1];
	mul.wide.u32 	%rd57, %r129, 4;
	add.s64 	%rd58, %rd1, %rd57;
	ld.global.u32 	%r119, [%rd58];
	st.global.u32 	[%rd1], %r119;
	st.global.u32 	[%rd58], %r118;
	{ // callseq 32, 0
	.param .b64 param0;
	st.param.b64 	[param0], %rd2;
	.param .b32 param1;
	st.param.b32 	[param1], %r129;
	.param .b32 param2;
	st.param.b32 	[param2], 0;
	call.uni 
	_Z7heapifyPiii, 
	(
	param0, 
	param1, 
	param2
	);
	} // callseq 32
$L__BB1_18:
	setp.eq.s32 	%p13, %r25, 0;
	@%p13 bra 	$L__BB1_21;
	neg.s32 	%r131, %r25;
$L__BB1_20:
	.pragma "nounroll";
	add.s32 	%r129, %r129, -1;
	ld.global.u32 	%r120, [%rd1];
	mul.wide.u32 	%rd59, %r129, 4;
	add.s64 	%rd60, %rd1, %rd59;
	ld.global.u32 	%r121, [%rd60];
	st.global.u32 	[%rd1], %r121;
	st.global.u32 	[%rd60], %r120;
	{ // callseq 33, 0
	.param .b64 param0;
	st.param.b64 	[param0], %rd2;
	.param .b32 param1;
	st.param.b32 	[param1], %r129;
	.param .b32 param2;
	st.param.b32 	[param2], 0;
	call.uni 
	_Z7heapifyPiii, 
	(
	param0, 
	param1, 
	param2
	);
	} // callseq 33
	add.s32 	%r131, %r131, 1;
	setp.ne.s32 	%p14, %r131, 0;
	@%p14 bra 	$L__BB1_20;
$L__BB1_21:
	ret;

}


// ===== COMPILED SASS (sm_100) =====

	.target	sm_100

	.elftype	@"ET_EXEC"


//--------------------- .note.nv.tkinfo           --------------------------
	.section	.note.nv.tkinfo,"",@"SHT_NOTE"
	.sectionflags	@"SHF_NOTE_NV_TKINFO"
	.tkinfo
        /*0018*/ 	.word	0x00000002
        /*0030*/ 	.string	""
        /*0030*/ 	.string	"ptxas"
        /*0030*/ 	.string	"Cuda compilation tools, release 13.0, V13.0.88"
        /*0030*/ 	.string	"Build cuda_13.0.r13.0/compiler.36424714_0"
        /*0030*/ 	.string	"-arch sm_100 -m 64 "



//--------------------- .note.nv.cuinfo           --------------------------
	.section	.note.nv.cuinfo,"",@"SHT_NOTE"
	.sectionflags	@"SHF_NOTE_NV_CUINFO"
        /*0018*/ 	.short	0x0002
        /*001a*/ 	.short	0x0064
        /*001c*/ 	.short	0x0082
	.zero		2


//--------------------- .nv.info                  --------------------------
	.section	.nv.info,"",@"SHT_CUDA_INFO"
	.align	4


	//----- nvinfo : EIATTR_REGCOUNT
	.align		4
        /*0000*/ 	.byte	0x04, 0x2f
        /*0002*/ 	.short	(.L_1 - .L_0)
	.align		4
.L_0:
        /*0004*/ 	.word	index@(_Z8heapSortPii)
        /*0008*/ 	.word	0x00000018


	//----- nvinfo : EIATTR_FRAME_SIZE
	.align		4
.L_1:
        /*000c*/ 	.byte	0x04, 0x11
        /*000e*/ 	.short	(.L_3 - .L_2)
	.align		4
.L_2:
        /*0010*/ 	.word	index@($_Z8heapSortPii$_Z7heapifyPiii)
        /*0014*/ 	.word	0x00000000


	//----- nvinfo : EIATTR_FRAME_SIZE
	.align		4
.L_3:
        /*0018*/ 	.byte	0x04, 0x11
        /*001a*/ 	.short	(.L_5 - .L_4)
	.align		4
.L_4:
        /*001c*/ 	.word	index@(_Z8heapSortPii)
        /*0020*/ 	.word	0x00000000


	//----- nvinfo : EIATTR_MIN_STACK_SIZE
	.align		4
.L_5:
        /*0024*/ 	.byte	0x04, 0x12
        /*0026*/ 	.short	(.L_7 - .L_6)
	.align		4
.L_6:
        /*0028*/ 	.word	index@(_Z8heapSortPii)
        /*002c*/ 	.word	0x00000000
.L_7:


//--------------------- .nv.compat                --------------------------
	.section	.nv.compat,"",@"SHT_CUDA_COMPAT_INFO"
	.align	4
        /*0000*/ 	.byte	0x02, 0x09, 0x00, 0x00, 0x02, 0x02, 0x01, 0x00, 0x02, 0x05, 0x05, 0x00, 0x03, 0x07, 0x01, 0x01
        /*0010*/ 	.byte	0x02, 0x03, 0x00, 0x00, 0x02, 0x06, 0x01, 0x00, 0x04, 0x0b, 0x08, 0x00, 0x09, 0x00, 0x00, 0x00
        /*0020*/ 	.byte	0x00, 0x00, 0x00, 0x00


//--------------------- .nv.info._Z8heapSortPii   --------------------------
	.section	.nv.info._Z8heapSortPii,"",@"SHT_CUDA_INFO"
	.sectionflags	@""
	.align	4


	//----- nvinfo : EIATTR_CUDA_API_VERSION
	.align		4
        /*0000*/ 	.byte	0x04, 0x37
        /*0002*/ 	.short	(.L_9 - .L_8)
.L_8:
        /*0004*/ 	.word	0x00000082


	//----- nvinfo : EIATTR_KPARAM_INFO
	.align		4
.L_9:
        /*0008*/ 	.byte	0x04, 0x17
        /*000a*/ 	.short	(.L_11 - .L_10)
.L_10:
        /*000c*/ 	.word	0x00000000
        /*0010*/ 	.short	0x0001
        /*0012*/ 	.short	0x0008
        /*0014*/ 	.byte	0x00, 0xf0, 0x11, 0x00


	//----- nvinfo : EIATTR_KPARAM_INFO
	.align		4
.L_11:
        /*0018*/ 	.byte	0x04, 0x17
        /*001a*/ 	.short	(.L_13 - .L_12)
.L_12:
        /*001c*/ 	.word	0x00000000
        /*0020*/ 	.short	0x0000
        /*0022*/ 	.short	0x0000
        /*0024*/ 	.byte	0x00, 0xf5, 0x21, 0x00


	//----- nvinfo : EIATTR_SPARSE_MMA_MASK
	.align		4
.L_13:
        /*0028*/ 	.byte	0x03, 0x50
        /*002a*/ 	.short	0x0000


	//----- nvinfo : EIATTR_MAXREG_COUNT
	.align		4
        /*002c*/ 	.byte	0x03, 0x1b
        /*002e*/ 	.short	0x00ff


	//----- nvinfo : EIATTR_MERCURY_ISA_VERSION
	.align		4
        /*0030*/ 	.byte	0x03, 0x5f
        /*0032*/ 	.short	0x0101


	//----- nvinfo : EIATTR_VRC_CTA_INIT_COUNT
	.align		4
        /*0034*/ 	.byte	0x02, 0x4a
	.zero		1
	.zero		1


	//----- nvinfo : EIATTR_EXIT_INSTR_OFFSETS
	.align		4
        /*0038*/ 	.byte	0x04, 0x1c
        /*003a*/ 	.short	(.L_15 - .L_14)


	//   ....[0]....
.L_14:
        /*003c*/ 	.word	0x000002c0


	//   ....[1]....
        /*0040*/ 	.word	0x00000dd0


	//   ....[2]....
        /*0044*/ 	.word	0x000013c0


	//   ....[3]....
        /*0048*/ 	.word	0x000016f0


	//   ....[4]....
        /*004c*/ 	.word	0x00001800


	//----- nvinfo : EIATTR_CRS_STACK_SIZE
	.align		4
.L_15:
        /*0050*/ 	.byte	0x04, 0x1e
        /*0052*/ 	.short	(.L_17 - .L_16)
.L_16:
        /*0054*/ 	.word	0x00000000


	//----- nvinfo : EIATTR_CBANK_PARAM_SIZE
	.align		4
.L_17:
        /*0058*/ 	.byte	0x03, 0x19
        /*005a*/ 	.short	0x000c


	//----- nvinfo : EIATTR_PARAM_CBANK
	.align		4
        /*005c*/ 	.byte	0x04, 0x0a
        /*005e*/ 	.short	(.L_19 - .L_18)
	.align		4
.L_18:
        /*0060*/ 	.word	index@(.nv.constant0._Z8heapSortPii)
        /*0064*/ 	.short	0x0380
        /*0066*/ 	.short	0x000c


	//----- nvinfo : EIATTR_SW_WAR
	.align		4
.L_19:
        /*0068*/ 	.byte	0x04, 0x36
        /*006a*/ 	.short	(.L_21 - .L_20)
.L_20:
        /*006c*/ 	.word	0x00000008
.L_21:


//--------------------- .nv.callgraph             --------------------------
	.section	.nv.callgraph,"",@"SHT_CUDA_CALLGRAPH"
	.align	4
	.sectionentsize	8
	.align		4
        /*0000*/ 	.word	0x00000000
	.align		4
        /*0004*/ 	.word	0xffffffff
	.align		4
        /*0008*/ 	.word	0x00000000
	.align		4
        /*000c*/ 	.word	0xfffffffe
	.align		4
        /*0010*/ 	.word	0x00000000
	.align		4
        /*0014*/ 	.word	0xfffffffd
	.align		4
        /*0018*/ 	.word	0x00000000
	.align		4
        /*001c*/ 	.word	0xfffffffc


//--------------------- .text._Z8heapSortPii      --------------------------
	.section	.text._Z8heapSortPii,"ax",@progbits
	.align	128
        .global         _Z8heapSortPii
        .type           _Z8heapSortPii,@function
        .size           _Z8heapSortPii,(.L_x_11 - _Z8heapSortPii)
        .other          _Z8heapSortPii,@"STO_CUDA_ENTRY STV_DEFAULT"
_Z8heapSortPii:
.text._Z8heapSortPii:
[----:B------:R-:W-:Y:S01]  /*0000*/  LDC R1, c[0x0][0x37c] ;  /* 0x0000df00ff017b82 */ /* 0x000fe20000000800 */
[----:B------:R-:W0:Y:S01]  /*0010*/  LDCU UR6, c[0x0][0x388] ;  /* 0x00007100ff0677ac */ /* 0x000e220008000800 */
[----:B------:R-:W1:Y:S01]  /*0020*/  LDCU.64 UR12, c[0x0][0x380] ;  /* 0x00007000ff0c77ac */ /* 0x000e620008000a00 */
[----:B0-----:R-:W-:-:S09]  /*0030*/  UISETP.GE.AND UP0, UPT, UR6, 0x2, UPT ;  /* 0x000000020600788c */ /* 0x001fd2000bf06270 */
[----:B-1----:R-:W-:Y:S05]  /*0040*/  BRA.U !UP0, `(.L_x_0) ;  /* 0x0000000108947547 */ /* 0x002fea000b800000 */
[----:B------:R-:W-:-:S04]  /*0050*/  USHF.R.U32.HI UR6, URZ, 0x1, UR6 ;  /* 0x00000001ff067899 */ /* 0x000fc80008011606 */
[----:B------:R-:W-:Y:S02]  /*0060*/  ULOP3.LUT UP0, UR4, UR6, 0x3, URZ, 0xc0, !UPT ;  /* 0x0000000306047892 */ /* 0x000fe4000f80c0ff */
[----:B------:R-:W-:-:S07]  /*0070*/  UIADD3 UR5, UPT, UPT, UR6, -0x1, URZ ;  /* 0xffffffff06057890 */ /* 0x000fce000fffe0ff */
[----:B------:R-:W-:Y:S05]  /*0080*/  BRA.U !UP0, `(.L_x_1) ;  /* 0x00000001082c7547 */ /* 0x000fea000b800000 */
[----:B------:R-:W-:-:S03]  /*0090*/  UIADD3 UR7, UPT, UPT, -UR4, URZ, URZ ;  /* 0x000000ff04077290 */ /* 0x000fc6000fffe1ff */
[----:B------:R-:W-:-:S09]  /*00a0*/  UMOV UR4, UR5 ;  /* 0x0000000500047c82 */ /* 0x000fd20008000000 */
.L_x_2:
[----:B------:R-:W0:Y:S01]  /*00b0*/  LDCU UR6, c[0x0][0x388] ;  /* 0x00007100ff0677ac */ /* 0x000e220008000800 */
[----:B------:R-:W-:-:S04]  /*00c0*/  UIADD3 UR7, UPT, UPT, UR7, 0x1, URZ ;  /* 0x0000000107077890 */ /* 0x000fc8000fffe0ff */
[----:B------:R-:W-:Y:S01]  /*00d0*/  UISETP.NE.AND UP0, UPT, UR7, URZ, UPT ;  /* 0x000000ff0700728c */ /* 0x000fe2000bf05270 */
[----:B0-----:R-:W-:Y:S01]  /*00e0*/  IMAD.U32 R9, RZ, RZ, UR6 ;  /* 0x00000006ff097e24 */ /* 0x001fe2000f8e00ff */
[----:B------:R-:W-:Y:S01]  /*00f0*/  UMOV UR6, UR4 ;  /* 0x0000000400067c82 */ /* 0x000fe20008000000 */
[----:B------:R-:W-:-:S08]  /*0100*/  MOV R8, 0x120 ;  /* 0x0000012000087802 */ /* 0x000fd00000000f00 */
[----:B------:R-:W-:Y:S05]  /*0110*/  CALL.REL.NOINC `($_Z8heapSortPii$_Z7heapifyPiii) ;  /* 0x0000001400bc7944 */ /* 0x000fea0003c00000 */
[----:B------:R-:W-:Y:S01]  /*0120*/  UIADD3 UR4, UPT, UPT, UR6, -0x1, URZ ;  /* 0xffffffff06047890 */ /* 0x000fe2000fffe0ff */
[----:B------:R-:W-:Y:S11]  /*0130*/  BRA.U UP0, `(.L_x_2) ;  /* 0xfffffffd00dc7547 */ /* 0x000ff6000b83ffff */
.L_x_1:
[----:B------:R-:W-:-:S09]  /*0140*/  UISETP.GE.U32.AND UP0, UPT, UR5, 0x3, UPT ;  /* 0x000000030500788c */ /* 0x000fd2000bf06070 */
[----:B------:R-:W-:Y:S05]  /*0150*/  BRA.U !UP0, `(.L_x_0) ;  /* 0x0000000108507547 */ /* 0x000fea000b800000 */
[----:B------:R-:W-:-:S12]  /*0160*/  UIADD3 UR5, UPT, UPT, UR6, 0x4, URZ ;  /* 0x0000000406057890 */ /* 0x000fd8000fffe0ff */
.L_x_3:
[----:B------:R-:W0:Y:S01]  /*0170*/  LDC R9, c[0x0][0x388] ;  /* 0x0000e200ff097b82 */ /* 0x000e220000000800 */
[----:B------:R-:W-:Y:S01]  /*0180*/  UIADD3 UR4, UPT, UPT, UR5, -0x5, URZ ;  /* 0xfffffffb05047890 */ /* 0x000fe2000fffe0ff */
[----:B------:R-:W-:-:S11]  /*0190*/  MOV R8, 0x1b0 ;  /* 0x000001b000087802 */ /* 0x000fd60000000f00 */
[----:B0-----:R-:W-:Y:S05]  /*01a0*/  CALL.REL.NOINC `($_Z8heapSortPii$_Z7heapifyPiii) ;  /* 0x0000001400987944 */ /* 0x001fea0003c00000 */
        /* <DEDUP_REMOVED lines=12> */
[----:B------:R-:W-:-:S04]  /*0270*/  UIADD3 UR5, UPT, UPT, UR5, -0x4, URZ ;  /* 0xfffffffc05057890 */ /* 0x000fc8000fffe0ff */
[----:B------:R-:W-:-:S09]  /*0280*/  UISETP.GT.AND UP0, UPT, UR5, 0x4, UPT ;  /* 0x000000040500788c */ /* 0x000fd2000bf04270 */
[----:B------:R-:W-:Y:S05]  /*0290*/  BRA.U UP0, `(.L_x_3) ;  /* 0xfffffffd00b47547 */ /* 0x000fea000b83ffff */
.L_x_0:
[----:B------:R-:W0:Y:S02]  /*02a0*/  LDC R2, c[0x0][0x388] ;  /* 0x0000e200ff027b82 */ /* 0x000e240000000800 */
[----:B0-----:R-:W-:-:S13]  /*02b0*/  ISETP.GE.AND P0, PT, R2, 0x1, PT ;  /* 0x000000010200780c */ /* 0x001fda0003f06270 */
[----:B------:R-:W-:Y:S05]  /*02c0*/  @!P0 EXIT ;  /* 0x000000000000894d */ /* 0x000fea0003800000 */
[----:B------:R-:W0:Y:S01]  /*02d0*/  LDC R15, c[0x0][0x388] ;  /* 0x0000e200ff0f7b82 */ /* 0x000e220000000800 */
[C---:B------:R-:W-:Y:S01]  /*02e0*/  ISETP.GE.U32.AND P0, PT, R2.reuse, 0x10, PT ;  /* 0x000000100200780c */ /* 0x040fe20003f06070 */
[----:B------:R-:W1:Y:S01]  /*02f0*/  LDCU.64 UR10, c[0x0][0x358] ;  /* 0x00006b00ff0a77ac */ /* 0x000e620008000a00 */
[----:B------:R-:W-:-:S11]  /*0300*/  LOP3.LUT R16, R2, 0xf, RZ, 0xc0, !PT ;  /* 0x0000000f02107812 */ /* 0x000fd600078ec0ff */
[----:B------:R-:W-:Y:S05]  /*0310*/  @!P0 BRA `(.L_x_4) ;  /* 0x0000000800a88947 */ /* 0x000fea0003800000 */
[----:B------:R-:W2:Y:S01]  /*0320*/  LDC.64 R6, c[0x0][0x380] ;  /* 0x0000e000ff067b82 */ /* 0x000ea20000000a00 */
[C---:B------:R-:W-:Y:S01]  /*0330*/  LOP3.LUT R0, R2.reuse, 0x7ffffff0, RZ, 0xc0, !PT ;  /* 0x7ffffff002007812 */ /* 0x040fe200078ec0ff */
[----:B0-----:R-:W-:-:S03]  /*0340*/  VIADD R15, R2, 0xfffffff8 ;  /* 0xfffffff8020f7836 */ /* 0x001fc60000000000 */
[----:B------:R-:W-:-:S07]  /*0350*/  IADD3 R0, PT, PT, -R0, RZ, RZ ;  /* 0x000000ff00007210 */ /* 0x000fce0007ffe1ff */
.L_x_5:
[----:B------:R-:W0:Y:S01]  /*0360*/  LDC.64 R2, c[0x0][0x380] ;  /* 0x0000e000ff027b82 */ /* 0x000e220000000a00 */
[----:B------:R-:W-:-:S04]  /*0370*/  VIADD R9, R15, 0x7 ;  /* 0x000000070f097836 */ /* 0x000fc80000000000 */
[----:B--2---:R-:W-:-:S05]  /*0380*/  IMAD.WIDE.U32 R4, R9, 0x4, R6 ;  /* 0x0000000409047825 */ /* 0x004fca00078e0006 */
[----:B-1----:R-:W2:Y:S04]  /*0390*/  LDG.E R13, desc[UR10][R4.64] ;  /* 0x0000000a040d7981 */ /* 0x002ea8000c1e1900 */
[----:B0-----:R-:W3:Y:S01]  /*03a0*/  LDG.E R11, desc[UR10][R2.64] ;  /* 0x0000000a020b7981 */ /* 0x001ee2000c1e1900 */
[----:B------:R-:W-:Y:S01]  /*03b0*/  VIADD R0, R0, 0x10 ;  /* 0x0000001000007836 */ /* 0x000fe20000000000 */
[----:B------:R-:W-:-:S04]  /*03c0*/  UMOV UR4, URZ ;  /* 0x000000ff00047c82 */ /* 0x000fc80008000000 */
[----:B------:R-:W-:Y:S01]  /*03d0*/  ISETP.NE.AND P0, PT, R0, RZ, PT ;  /* 0x000000ff0000720c */ /* 0x000fe20003f05270 */
[----:B--2---:R0:W-:Y:S04]  /*03e0*/  STG.E desc[UR10][R2.64], R13 ;  /* 0x0000000d02007986 */ /* 0x0041e8000c10190a */
[----:B---3--:R0:W-:Y:S01]  /*03f0*/  STG.E desc[UR10][R4.64], R11 ;  /* 0x0000000b04007986 */ /* 0x0081e2000c10190a */
[----:B------:R-:W-:-:S07]  /*0400*/  MOV R8, 0x420 ;  /* 0x0000042000087802 */ /* 0x000fce0000000f00 */
[----:B0-----:R-:W-:Y:S05]  /*0410*/  CALL.REL.NOINC `($_Z8heapSortPii$_Z7heapifyPiii) ;  /* 0x0000001000fc7944 */ /* 0x001fea0003c00000 */
[----:B------:R-:W0:Y:S01]  /*0420*/  LDC.64 R4, c[0x0][0x380] ;  /* 0x0000e000ff047b82 */ /* 0x000e220000000a00 */
[----:B------:R-:W-:-:S05]  /*0430*/  IADD3 R9, PT, PT, R15, 0x6, RZ ;  /* 0x000000060f097810 */ /* 0x000fca0007ffe0ff */
[----:B------:R-:W-:-:S05]  /*0440*/  IMAD.WIDE.U32 R2, R9, 0x4, R6 ;  /* 0x0000000409027825 */ /* 0x000fca00078e0006 */
[----:B------:R-:W2:Y:S04]  /*0450*/  LDG.E R13, desc[UR10][R2.64] ;  /* 0x0000000a020d7981 */ /* 0x000ea8000c1e1900 */
[----:B0-----:R-:W3:Y:S01]  /*0460*/  LDG.E R11, desc[UR10][R4.64] ;  /* 0x0000000a040b7981 */ /* 0x001ee2000c1e1900 */
[----:B------:R-:W-:-:S03]  /*0470*/  UMOV UR4, URZ ;  /* 0x000000ff00047c82 */ /* 0x000fc60008000000 */
[----:B--2---:R0:W-:Y:S04]  /*0480*/  STG.E desc[UR10][R4.64], R13 ;  /* 0x0000000d04007986 */ /* 0x0041e8000c10190a */
[----:B---3--:R0:W-:Y:S01]  /*0490*/  STG.E desc[UR10][R2.64], R11 ;  /* 0x0000000b02007986 */ /* 0x0081e2000c10190a */
[----:B------:R-:W-:-:S07]  /*04a0*/  MOV R8, 0x4c0 ;  /* 0x000004c000087802 */ /* 0x000fce0000000f00 */
[----:B0-----:R-:W-:Y:S05]  /*04b0*/  CALL.REL.NOINC `($_Z8heapSortPii$_Z7heapifyPiii) ;  /* 0x0000001000d47944 */ /* 0x001fea0003c00000 */
[----:B------:R-:W0:Y:S01]  /*04c0*/  LDC.64 R4, c[0x0][0x380] ;  /* 0x0000e000ff047b82 */ /* 0x000e220000000a00 */
[----:B------:R-:W-:-:S04]  /*04d0*/  VIADD R9, R15, 0x5 ;  /* 0x000000050f097836 */ /* 0x000fc80000000000 */
        /* <DEDUP_REMOVED lines=49> */
[----:B------:R-:W-:-:S05]  /*07f0*/  IMAD.WIDE.U32 R2, R15, 0x4, R6 ;  /* 0x000000040f027825 */ /* 0x000fca00078e0006 */
[----:B------:R-:W2:Y:S04]  /*0800*/  LDG.E R13, desc[UR10][R2.64] ;  /* 0x0000000a020d7981 */ /* 0x000ea8000c1e1900 */
[----:B0-----:R-:W3:Y:S01]  /*0810*/  LDG.E R11, desc[UR10][R4.64] ;  /* 0x0000000a040b7981 */ /* 0x001ee2000c1e1900 */
[----:B------:R-:W-:Y:S01]  /*0820*/  IADD3 R17, PT, PT, R15, -0x8, RZ ;  /* 0xfffffff80f117810 */ /* 0x000fe20007ffe0ff */
[----:B------:R-:W-:Y:S01]  /*0830*/  IMAD.MOV.U32 R9, RZ, RZ, R15 ;  /* 0x000000ffff097224 */ /* 0x000fe200078e000f */
[----:B------:R-:W-:Y:S01]  /*0840*/  UMOV UR4, URZ ;  /* 0x000000ff00047c82 */ /* 0x000fe20008000000 */
        /* <DEDUP_REMOVED lines=15> */
[----:B------:R-:W-:-:S05]  /*0940*/  IADD3 R9, PT, PT, R15, -0x2, RZ ;  /* 0xfffffffe0f097810 */ /* 0x000fca0007ffe0ff */
        /* <DEDUP_REMOVED lines=62> */
[----:B------:R-:W-:Y:S01]  /*0d30*/  MOV R9, R17 ;  /* 0x0000001100097202 */ /* 0x000fe20000000f00 */
[----:B------:R-:W-:Y:S02]  /*0d40*/  UMOV UR4, URZ ;  /* 0x000000ff00047c82 */ /* 0x000fe40008000000 */
[----:B--2---:R0:W-:Y:S04]  /*0d50*/  STG.E desc[UR10][R4.64], R13 ;  /* 0x0000000d04007986 */ /* 0x0041e8000c10190a */
[----:B---3--:R0:W-:Y:S01]  /*0d60*/  STG.E desc[UR10][R2.64], R11 ;  /* 0x0000000b02007986 */ /* 0x0081e2000c10190a */
[----:B------:R-:W-:-:S07]  /*0d70*/  MOV R8, 0xd90 ;  /* 0x00000d9000087802 */ /* 0x000fce0000000f00 */
[----:B0-----:R-:W-:Y:S05]  /*0d80*/  CALL.REL.NOINC `($_Z8heapSortPii$_Z7heapifyPiii) ;  /* 0x0000000800a07944 */ /* 0x001fea0003c00000 */
[----:B------:R-:W-:Y:S01]  /*0d90*/  VIADD R15, R15, 0xfffffff0 ;  /* 0xfffffff00f0f7836 */ /* 0x000fe20000000000 */
[----:B------:R-:W-:Y:S06]  /*0da0*/  @P0 BRA `(.L_x_5) ;  /* 0xfffffff4006c0947 */ /* 0x000fec000383ffff */
[----:B------:R-:W-:-:S07]  /*0db0*/  VIADD R15, R15, 0x8 ;  /* 0x000000080f0f7836 */ /* 0x000fce0000000000 */
.L_x_4:
[----:B------:R-:W-:-:S13]  /*0dc0*/  ISETP.NE.AND P0, PT, R16, RZ, PT ;  /* 0x000000ff1000720c */ /* 0x000fda0003f05270 */
[----:B-1----:R-:W-:Y:S05]  /*0dd0*/  @!P0 EXIT ;  /* 0x000000000000894d */ /* 0x002fea0003800000 */
[----:B------:R-:W1:Y:S01]  /*0de0*/  LDCU UR5, c[0x0][0x388] ;  /* 0x00007100ff0577ac */ /* 0x000e620008000800 */
[----:B------:R-:W-:Y:S01]  /*0df0*/  ISETP.GE.U32.AND P0, PT, R16, 0x8, PT ;  /* 0x000000081000780c */ /* 0x000fe20003f06070 */
[----:B-1----:R-:W-:-:S12]  /*0e00*/  ULOP3.LUT UR5, UR5, 0x7, URZ, 0xc0, !UPT ;  /* 0x0000000705057892 */ /* 0x002fd8000f8ec0ff */
[----:B------:R-:W-:Y:S05]  /*0e10*/  @!P0 BRA `(.L_x_6) ;  /* 0x0000000400648947 */ /* 0x000fea0003800000 */
[----:B------:R-:W1:Y:S01]  /*0e20*/  LDC.64 R2, c[0x0][0x380] ;  /* 0x0000e000ff027b82 */ /* 0x000e620000000a00 */
[----:B0-----:R-:W-:-:S07]  /*0e30*/  IADD3 R9, PT, PT, R15, -0x1, RZ ;  /* 0xffffffff0f097810 */ /* 0x001fce0007ffe0ff */
[----:B------:R-:W0:Y:S01]  /*0e40*/  LDC.64 R4, c[0x0][0x380] ;  /* 0x0000e000ff047b82 */ /* 0x000e220000000a00 */
[----:B-1----:R-:W-:-:S05]  /*0e50*/  IMAD.WIDE.U32 R2, R9, 0x4, R2 ;  /* 0x0000000409027825 */ /* 0x002fca00078e0002 */
        /* <DEDUP_REMOVED lines=8> */
[----:B------:R-:W-:-:S07]  /*0ee0*/  VIADD R9, R15, 0xfffffffe ;  /* 0xfffffffe0f097836 */ /* 0x000fce0000000000 */
[----:B------:R-:W1:Y:S01]  /*0ef0*/  LDC.64 R4, c[0x0][0x380] ;  /* 0x0000e000ff047b82 */ /* 0x000e620000000a00 */
[----:B0-----:R-:W-:-:S05]  /*0f00*/  IMAD.WIDE.U32 R2, R9, 0x4, R2 ;  /* 0x0000000409027825 */ /* 0x001fca00078e0002 */
[----:B------:R-:W2:Y:S04]  /*0f10*/  LDG.E R11, desc[UR10][R2.64] ;  /* 0x0000000a020b7981 */ /* 0x000ea8000c1e1900 */
[----:B-1----:R-:W3:Y:S01]  /*0f20*/  LDG.E R7, desc[UR10][R4.64] ;  /* 0x0000000a04077981 */ /* 0x002ee2000c1e1900 */
        /* <DEDUP_REMOVED lines=17> */
[----:B------:R-:W-:-:S07]  /*1040*/  IADD3 R9, PT, PT, R15, -0x4, RZ ;  /* 0xfffffffc0f097810 */ /* 0x000fce0007ffe0ff */
        /* <DEDUP_REMOVED lines=48> */
[----:B------:R-:W-:Y:S01]  /*1350*/  IMAD.MOV.U32 R9, RZ, RZ, R15 ;  /* 0x000000ffff097224 */ /* 0x000fe200078e000f */
[----:B------:R-:W-:Y:S02]  /*1360*/  UMOV UR4, URZ ;  /* 0x000000ff00047c82 */ /* 0x000fe40008000000 */
[----:B--2---:R0:W-:Y:S04]  /*1370*/  STG.E desc[UR10][R4.64], R11 ;  /* 0x0000000b04007986 */ /* 0x0041e8000c10190a */
[----:B---3--:R0:W-:Y:S01]  /*1380*/  STG.E desc[UR10][R2.64], R7 ;  /* 0x0000000702007986 */ /* 0x0081e2000c10190a */
[----:B------:R-:W-:-:S07]  /*1390*/  MOV R8, 0x13b0 ;  /* 0x000013b000087802 */ /* 0x000fce0000000f00 */
[----:B0-----:R-:W-:Y:S05]  /*13a0*/  CALL.REL.NOINC `($_Z8heapSortPii$_Z7heapifyPiii) ;  /* 0x0000000400187944 */ /* 0x001fea0003c00000 */
.L_x_6:
[----:B------:R-:W-:-:S13]  /*13b0*/  ISETP.NE.AND P0, PT, RZ, UR5, PT ;  /* 0x00000005ff007c0c */ /* 0x000fda000bf05270 */
[----:B------:R-:W-:Y:S05]  /*13c0*/  @!P0 EXIT ;  /* 0x000000000000894d */ /* 0x000fea0003800000 */
[----:B------:R-:W1:Y:S01]  /*13d0*/  LDCU UR6, c[0x0][0x388] ;  /* 0x00007100ff0677ac */ /* 0x000e620008000800 */
[----:B------:R-:W-:Y:S02]  /*13e0*/  UISETP.GE.U32.AND UP0, UPT, UR5, 0x4, UPT ;  /* 0x000000040500788c */ /* 0x000fe4000bf06070 */
[----:B-1----:R-:W-:-:S07]  /*13f0*/  ULOP3.LUT UR6, UR6, 0x3, URZ, 0xc0, !UPT ;  /* 0x0000000306067892 */ /* 0x002fce000f8ec0ff */
[----:B------:R-:W-:Y:S05]  /*1400*/  BRA.U !UP0, `(.L_x_7) ;  /* 0x0000000108b47547 */ /* 0x000fea000b800000 */
        /* <DEDUP_REMOVED lines=45> */
.L_x_7:
[----:B------:R-:W-:-:S13]  /*16e0*/  ISETP.NE.AND P0, PT, RZ, UR6, PT ;  /* 0x00000006ff007c0c */ /* 0x000fda000bf05270 */
[----:B------:R-:W-:Y:S05]  /*16f0*/  @!P0 EXIT ;  /* 0x000000000000894d */ /* 0x000fea0003800000 */
[----:B------:R-:W1:Y:S01]  /*1700*/  LDC.64 R6, c[0x0][0x380] ;  /* 0x0000e000ff067b82 */ /* 0x000e620000000a00 */
[----:B------:R-:W-:-:S12]  /*1710*/  UIADD3 UR5, UPT, UPT, -UR6, URZ, URZ ;  /* 0x000000ff06057290 */ /* 0x000fd8000fffe1ff */
.L_x_8:
[----:B------:R-:W2:Y:S01]  /*1720*/  LDC.64 R4, c[0x0][0x380] ;  /* 0x0000e000ff047b82 */ /* 0x000ea20000000a00 */
[----:B0-----:R-:W-:-:S04]  /*1730*/  VIADD R15, R15, 0xffffffff ;  /* 0xffffffff0f0f7836 */ /* 0x001fc80000000000 */
[----:B-1----:R-:W-:-:S05]  /*1740*/  IMAD.WIDE.U32 R2, R15, 0x4, R6 ;  /* 0x000000040f027825 */ /* 0x002fca00078e0006 */
[----:B------:R-:W3:Y:S04]  /*1750*/  LDG.E R13, desc[UR10][R2.64] ;  /* 0x0000000a020d7981 */ /* 0x000ee8000c1e1900 */
[----:B--2---:R-:W2:Y:S01]  /*1760*/  LDG.E R11, desc[UR10][R4.64] ;  /* 0x0000000a040b7981 */ /* 0x004ea2000c1e1900 */
[----:B------:R-:W-:Y:S01]  /*1770*/  UIADD3 UR5, UPT, UPT, UR5, 0x1, URZ ;  /* 0x0000000105057890 */ /* 0x000fe2000fffe0ff */
[----:B------:R-:W-:Y:S01]  /*1780*/  MOV R9, R15 ;  /* 0x0000000f00097202 */ /* 0x000fe20000000f00 */
[----:B------:R-:W-:Y:S02]  /*1790*/  UMOV UR4, URZ ;  /* 0x000000ff00047c82 */ /* 0x000fe40008000000 */
[----:B------:R-:W-:Y:S01]  /*17a0*/  UISETP.NE.AND UP0, UPT, UR5, URZ, UPT ;  /* 0x000000ff0500728c */ /* 0x000fe2000bf05270 */
[----:B---3--:R0:W-:Y:S04]  /*17b0*/  STG.E desc[UR10][R4.64], R13 ;  /* 0x0000000d04007986 */ /* 0x0081e8000c10190a */
[----:B--2---:R0:W-:Y:S01]  /*17c0*/  STG.E desc[UR10][R2.64], R11 ;  /* 0x0000000b02007986 */ /* 0x0041e2000c10190a */
[----:B------:R-:W-:-:S07]  /*17d0*/  MOV R8, 0x17f0 ;  /* 0x000017f000087802 */ /* 0x000fce0000000f00 */
[----:B0-----:R-:W-:Y:S05]  /*17e0*/  CALL.REL.NOINC `($_Z8heapSortPii$_Z7heapifyPiii) ;  /* 0x0000000000087944 */ /* 0x001fea0003c00000 */
[----:B------:R-:W-:Y:S05]  /*17f0*/  BRA.U UP0, `(.L_x_8) ;  /* 0xfffffffd00c87547 */ /* 0x000fea000b83ffff */
[----:B------:R-:W-:Y:S05]  /*1800*/  EXIT ;  /* 0x000000000000794d */ /* 0x000fea0003800000 */
        .type           $_Z8heapSortPii$_Z7heapifyPiii,@function
        .size           $_Z8heapSortPii$_Z7heapifyPiii,(.L_x_11 - $_Z8heapSortPii$_Z7heapifyPiii)
$_Z8heapSortPii$_Z7heapifyPiii:
[----:B------:R-:W-:Y:S01]  /*1810*/  IMAD.U32 R14, RZ, RZ, UR4 ;  /* 0x00000004ff0e7e24 */ /* 0x000fe2000f8e00ff */
[----:B------:R-:W0:Y:S01]  /*1820*/  LDCU.64 UR8, c[0x0][0x358] ;  /* 0x00006b00ff0877ac */ /* 0x000e220008000a00 */
[----:B------:R-:W-:-:S07]  /*1830*/  IMAD.U32 R19, RZ, RZ, UR4 ;  /* 0x00000004ff137e24 */ /* 0x000fce000f8e00ff */
.L_x_9:
[C---:B-1----:R-:W-:Y:S01]  /*1840*/  SHF.L.U32 R13, R14.reuse, 0x1, RZ ;  /* 0x000000010e0d7819 */ /* 0x042fe200000006ff */
[----:B------:R-:W-:Y:S02]  /*1850*/  IMAD.U32 R2, RZ, RZ, UR12 ;  /* 0x0000000cff027e24 */ /* 0x000fe4000f8e00ff */
[----:B------:R-:W-:Y:S01]  /*1860*/  IMAD.U32 R3, RZ, RZ, UR13 ;  /* 0x0000000dff037e24 */ /* 0x000fe2000f8e00ff */
[----:B------:R-:W-:Y:S01]  /*1870*/  IADD3 R18, PT, PT, R13, 0x1, RZ ;  /* 0x000000010d127810 */ /* 0x000fe20007ffe0ff */
[----:B------:R-:W-:-:S03]  /*1880*/  IMAD.WIDE R10, R14, 0x4, RZ ;  /* 0x000000040e0a7825 */ /* 0x000fc600078e02ff */
[----:B------:R-:W-:Y:S01]  /*1890*/  ISETP.GE.AND P2, PT, R18, R9, PT ;  /* 0x000000091200720c */ /* 0x000fe20003f46270 */
[----:B------:R-:W-:-:S03]  /*18a0*/  IMAD.WIDE R4, R13, 0x4, R2 ;  /* 0x000000040d047825 */ /* 0x000fc600078e0202 */
[----:B------:R-:W-:-:S05]  /*18b0*/  IADD3 R10, P1, PT, R4, -R10, RZ ;  /* 0x8000000a040a7210 */ /* 0x000fca0007f3e0ff */
[----:B------:R-:W-:-:S04]  /*18c0*/  IMAD.X R11, R5, 0x1, ~R11, P1 ;  /* 0x00000001050b7824 */ /* 0x000fc800008e0e0b */
[----:B0-----:R-:W2:Y:S04]  /*18d0*/  @!P2 LDG.E R12, desc[UR8][R4.64+0x4] ;  /* 0x00000408040ca981 */ /* 0x001ea8000c1e1900 */
[----:B------:R-:W2:Y:S01]  /*18e0*/  @!P2 LDG.E R21, desc[UR8][R10.64] ;  /* 0x000000080a15a981 */ /* 0x000ea2000c1e1900 */
[----:B------:R-:W-:-:S05]  /*18f0*/  VIADD R20, R13, 0x2 ;  /* 0x000000020d147836 */ /* 0x000fca0000000000 */
[----:B------:R-:W-:Y:S02]  /*1900*/  ISETP.GE.AND P1, PT, R20, R9, PT ;  /* 0x000000091400720c */ /* 0x000fe40003f26270 */
[----:B--2---:R-:W-:-:S04]  /*1910*/  @!P2 ISETP.GT.AND P3, PT, R12, R21, PT ;  /* 0x000000150c00a20c */ /* 0x004fc80003f64270 */
[----:B------:R-:W-:-:S07]  /*1920*/  @!P2 SEL R19, R18, R14, P3 ;  /* 0x0000000e1213a207 */ /* 0x000fce0001800000 */
[----:B------:R-:W2:Y:S01]  /*1930*/  @!P1 LDG.E R18, desc[UR8][R4.64+0x8] ;  /* 0x0000080804129981 */ /* 0x000ea2000c1e1900 */
[----:B------:R-:W-:-:S06]  /*1940*/  @!P1 IMAD.WIDE R12, R19, 0x4, R2 ;  /* 0x00000004130c9825 */ /* 0x000fcc00078e0202 */
[----:B------:R-:W2:Y:S01]  /*1950*/  @!P1 LDG.E R13, desc[UR8][R12.64] ;  /* 0x000000080c0d9981 */ /* 0x000ea2000c1e1900 */
[----:B------:R-:W-:Y:S01]  /*1960*/  IMAD.MOV.U32 R21, RZ, RZ, 0x0 ;  /* 0x00000000ff157424 */ /* 0x000fe200078e00ff */
[----:B--2---:R-:W-:-:S04]  /*1970*/  @!P1 ISETP.GT.AND P2, PT, R18, R13, PT ;  /* 0x0000000d1200920c */ /* 0x004fc80003f44270 */
[----:B------:R-:W-:-:S04]  /*1980*/  @!P1 SEL R19, R20, R19, P2 ;  /* 0x0000001314139207 */ /* 0x000fc80001000000 */
[----:B------:R-:W-:Y:S02]  /*1990*/  ISETP.NE.AND P1, PT, R19, R14, PT ;  /* 0x0000000e1300720c */ /* 0x000fe40003f25270 */
[----:B------:R-:W-:-:S11]  /*19a0*/  MOV R20, R8 ;  /* 0x0000000800147202 */ /* 0x000fd60000000f00 */
[----:B------:R-:W-:Y:S05]  /*19b0*/  @!P1 RET.REL.NODEC R20 `(_Z8heapSortPii) ;  /* 0xffffffe414909950 */ /* 0x000fea0003c3ffff */
[----:B------:R-:W-:Y:S01]  /*19c0*/  IMAD.WIDE R2, R19, 0x4, R2 ;  /* 0x0000000413027825 */ /* 0x000fe200078e0202 */
[----:B------:R-:W2:Y:S04]  /*19d0*/  LDG.E R5, desc[UR8][R10.64] ;  /* 0x000000080a057981 */ /* 0x000ea8000c1e1900 */
[----:B------:R-:W3:Y:S01]  /*19e0*/  LDG.E R13, desc[UR8][R2.64] ;  /* 0x00000008020d7981 */ /* 0x000ee2000c1e1900 */
[----:B------:R-:W-:-:S03]  /*19f0*/  MOV R14, R19 ;  /* 0x00000013000e7202 */ /* 0x000fc60000000f00 */
[----:B---3--:R1:W-:Y:S04]  /*1a00*/  STG.E desc[UR8][R10.64], R13 ;  /* 0x0000000d0a007986 */ /* 0x0083e8000c101908 */
[----:B--2---:R1:W-:Y:S01]  /*1a10*/  STG.E desc[UR8][R2.64], R5 ;  /* 0x0000000502007986 */ /* 0x0043e2000c101908 */
[----:B------:R-:W-:Y:S05]  /*1a20*/  BRA `(.L_x_9) ;  /* 0xfffffffc00847947 */ /* 0x000fea000383ffff */
.L_x_10:
[----:B------:R-:W-:-:S00]  /*1a30*/  BRA `(.L_x_10) ;  /* 0xfffffffc00fc7947 */ /* 0x000fc0000383ffff */
[----:B------:R-:W-:-:S00]  /*1a40*/  NOP ;  /* 0x0000000000007918 */ /* 0x000fc00000000000 */
        /* <DEDUP_REMOVED lines=11> */
.L_x_11:


//--------------------- .nv.shared.reserved.0     --------------------------
	.section	.nv.shared.reserved.0,"aw",@nobits
	.weak		__nv_reservedSMEM_offset_0_alias
	.size		__nv_reservedSMEM_offset_0_alias, 0, 64
	.other		__nv_reservedSMEM_offset_0_alias,@"STO_CUDA_RESERVED_SHARED STV_DEFAULT"
__nv_reservedSMEM_offset_0_alias:
	.zero		0
	.zero		64


//--------------------- .nv.constant0._Z8heapSortPii --------------------------
	.section	.nv.constant0._Z8heapSortPii,"a",@progbits
	.sectionflags	@""
	.align	4
.nv.constant0._Z8heapSortPii:
	.zero		908


//--------------------- SYMBOLS --------------------------

	.type		.nv.reservedSmem.offset0,@object
	.size		.nv.reservedSmem.offset0,0x4
